//
// Generated by NVIDIA NVVM Compiler
//
// Compiler Build ID: CL-36424714
// Cuda compilation tools, release 13.0, V13.0.88
// Based on NVVM 20.0.0
//

.version 9.0
.target sm_100
.address_size 64

	// .globl	_Z16device_time_stepPdS_S_iidddd

.visible .entry _Z16device_time_stepPdS_S_iidddd(
	.param .u64 .ptr .align 1 _Z16device_time_stepPdS_S_iidddd_param_0,
	.param .u64 .ptr .align 1 _Z16device_time_stepPdS_S_iidddd_param_1,
	.param .u64 .ptr .align 1 _Z16device_time_stepPdS_S_iidddd_param_2,
	.param .u32 _Z16device_time_stepPdS_S_iidddd_param_3,
	.param .u32 _Z16device_time_stepPdS_S_iidddd_param_4,
	.param .f64 _Z16device_time_stepPdS_S_iidddd_param_5,
	.param .f64 _Z16device_time_stepPdS_S_iidddd_param_6,
	.param .f64 _Z16device_time_stepPdS_S_iidddd_param_7,
	.param .f64 _Z16device_time_stepPdS_S_iidddd_param_8
)
{
	.reg .pred 	%p<16>;
	.reg .b32 	%r<52>;
	.reg .b64 	%rd<46>;
	.reg .b64 	%fd<27>;

	ld.param.u64 	%rd6, [_Z16device_time_stepPdS_S_iidddd_param_1];
	ld.param.u64 	%rd7, [_Z16device_time_stepPdS_S_iidddd_param_2];
	ld.param.u32 	%r8, [_Z16device_time_stepPdS_S_iidddd_param_3];
	ld.param.u32 	%r9, [_Z16device_time_stepPdS_S_iidddd_param_4];
	ld.param.f64 	%fd1, [_Z16device_time_stepPdS_S_iidddd_param_5];
	ld.param.f64 	%fd2, [_Z16device_time_stepPdS_S_iidddd_param_6];
	ld.param.f64 	%fd3, [_Z16device_time_stepPdS_S_iidddd_param_7];
	ld.param.f64 	%fd4, [_Z16device_time_stepPdS_S_iidddd_param_8];
	cvta.to.global.u64 	%rd1, %rd7;
	// begin inline asm
	mov.u32 %r10, %envreg2;
	// end inline asm
	cvt.u64.u32 	%rd8, %r10;
	// begin inline asm
	mov.u32 %r11, %envreg1;
	// end inline asm
	cvt.u64.u32 	%rd9, %r11;
	shl.b64 	%rd10, %rd9, 32;
	or.b64  	%rd2, %rd10, %rd8;
	mov.u32 	%r1, %ctaid.y;
	mov.u32 	%r12, %ntid.y;
	mov.u32 	%r2, %tid.y;
	mad.lo.s32 	%r3, %r1, %r12, %r2;
	mov.u32 	%r4, %ctaid.x;
	mov.u32 	%r13, %ntid.x;
	mov.u32 	%r5, %tid.x;
	mad.lo.s32 	%r6, %r4, %r13, %r5;
	setp.lt.s32 	%p2, %r3, %r8;
	setp.lt.s32 	%p3, %r6, %r9;
	and.pred  	%p1, %p2, %p3;
	not.pred 	%p4, %p1;
	@%p4 bra 	$L__BB0_2;
	ld.param.u64 	%rd45, [_Z16device_time_stepPdS_S_iidddd_param_0];
	cvta.to.global.u64 	%rd11, %rd45;
	cvta.to.global.u64 	%rd12, %rd6;
	add.s32 	%r14, %r9, 2;
	mul.lo.s32 	%r15, %r14, %r3;
	add.s32 	%r16, %r15, %r14;
	add.s32 	%r17, %r16, %r6;
	mul.wide.s32 	%rd13, %r17, 8;
	add.s64 	%rd14, %rd11, %rd13;
	ld.global.f64 	%fd5, [%rd14+8];
	add.s64 	%rd15, %rd12, %rd13;
	ld.global.f64 	%fd6, [%rd15+8];
	add.f64 	%fd7, %fd6, %fd6;
	sub.f64 	%fd8, %fd7, %fd5;
	mul.f64 	%fd9, %fd1, %fd1;
	mul.f64 	%fd10, %fd9, %fd4;
	mul.f64 	%fd11, %fd4, %fd10;
	mul.f64 	%fd12, %fd2, %fd3;
	div.rn.f64 	%fd13, %fd11, %fd12;
	add.s32 	%r18, %r6, %r15;
	add.s32 	%r19, %r18, 1;
	mul.wide.s32 	%rd16, %r19, 8;
	add.s64 	%rd17, %rd12, %rd16;
	ld.global.f64 	%fd14, [%rd17];
	shl.b32 	%r20, %r14, 1;
	add.s32 	%r21, %r19, %r20;
	mul.wide.s32 	%rd18, %r21, 8;
	add.s64 	%rd19, %rd12, %rd18;
	ld.global.f64 	%fd15, [%rd19];
	add.f64 	%fd16, %fd14, %fd15;
	ld.global.f64 	%fd17, [%rd15];
	add.f64 	%fd18, %fd16, %fd17;
	ld.global.f64 	%fd19, [%rd15+16];
	add.f64 	%fd20, %fd18, %fd19;
	fma.rn.f64 	%fd21, %fd6, 0dC010000000000000, %fd20;
	fma.rn.f64 	%fd22, %fd13, %fd21, %fd8;
	add.s64 	%rd20, %rd1, %rd13;
	st.global.f64 	[%rd20+8], %fd22;
$L__BB0_2:
	setp.ne.s64 	%p5, %rd2, 0;
	@%p5 bra 	$L__BB0_4;
	// begin inline asm
	trap;
	// end inline asm
$L__BB0_4:
	barrier.sync 	0;
	add.s32 	%r22, %r5, %r2;
	mov.u32 	%r23, %tid.z;
	or.b32  	%r24, %r22, %r23;
	setp.ne.s32 	%p6, %r24, 0;
	@%p6 bra 	$L__BB0_7;
	add.s64 	%rd21, %rd2, 4;
	mov.u32 	%r27, %nctaid.x;
	mov.u32 	%r28, %nctaid.y;
	mul.lo.s32 	%r29, %r27, %r28;
	mov.u32 	%r30, %nctaid.z;
	mul.lo.s32 	%r31, %r29, %r30;
	add.s32 	%r32, %r4, %r1;
	mov.u32 	%r33, %ctaid.z;
	neg.s32 	%r34, %r33;
	setp.eq.s32 	%p7, %r32, %r34;
	sub.s32 	%r35, -2147483647, %r31;
	selp.b32 	%r26, %r35, 1, %p7;
	// begin inline asm
	atom.add.release.gpu.u32 %r25,[%rd21],%r26;
	// end inline asm
$L__BB0_6:
	// begin inline asm
	ld.acquire.gpu.u32 %r36,[%rd21];
	// end inline asm
	xor.b32  	%r37, %r36, %r25;
	setp.gt.s32 	%p8, %r37, -1;
	@%p8 bra 	$L__BB0_6;
$L__BB0_7:
	barrier.sync 	0;
	@%p4 bra 	$L__BB0_18;
	setp.ge.s32 	%p10, %r6, %r8;
	@%p10 bra 	$L__BB0_13;
	setp.ne.s32 	%p11, %r3, 0;
	@%p11 bra 	$L__BB0_11;
	add.s32 	%r38, %r9, 2;
	mad.lo.s32 	%r39, %r38, %r6, %r38;
	mul.wide.s32 	%rd23, %r39, 8;
	add.s64 	%rd24, %rd1, %rd23;
	ld.global.f64 	%fd23, [%rd24+16];
	st.global.f64 	[%rd24], %fd23;
$L__BB0_11:
	add.s32 	%r40, %r9, -1;
	setp.ne.s32 	%p12, %r3, %r40;
	@%p12 bra 	$L__BB0_13;
	add.s32 	%r41, %r9, 2;
	mad.lo.s32 	%r42, %r41, %r6, %r41;
	add.s32 	%r43, %r3, %r42;
	mul.wide.s32 	%rd25, %r43, 8;
	add.s64 	%rd26, %rd1, %rd25;
	ld.global.f64 	%fd24, [%rd26];
	add.s32 	%r44, %r9, %r42;
	add.s32 	%r45, %r44, 1;
	mul.wide.s32 	%rd27, %r45, 8;
	add.s64 	%rd28, %rd1, %rd27;
	st.global.f64 	[%rd28], %fd24;
$L__BB0_13:
	setp.ge.s32 	%p13, %r3, %r9;
	@%p13 bra 	$L__BB0_18;
	setp.ne.s32 	%p14, %r6, 0;
	@%p14 bra 	$L__BB0_16;
	shl.b32 	%r46, %r9, 1;
	add.s32 	%r47, %r46, 4;
	cvt.u64.u32 	%rd29, %r47;
	cvt.u64.u32 	%rd30, %r3;
	add.s64 	%rd31, %rd30, %rd29;
	shl.b64 	%rd32, %rd31, 3;
	add.s64 	%rd33, %rd1, %rd32;
	ld.global.f64 	%fd25, [%rd33+8];
	mul.wide.u32 	%rd34, %r3, 8;
	add.s64 	%rd35, %rd1, %rd34;
	st.global.f64 	[%rd35+8], %fd25;
$L__BB0_16:
	add.s32 	%r48, %r8, -1;
	setp.ne.s32 	%p15, %r6, %r48;
	@%p15 bra 	$L__BB0_18;
	add.s32 	%r49, %r9, 2;
	mul.lo.s32 	%r50, %r49, %r6;
	cvt.u64.u32 	%rd36, %r50;
	cvt.u64.u32 	%rd37, %r3;
	add.s64 	%rd38, %rd37, %rd36;
	shl.b64 	%rd39, %rd38, 3;
	add.s64 	%rd40, %rd1, %rd39;
	ld.global.f64 	%fd26, [%rd40+8];
	mad.lo.s32 	%r51, %r49, %r8, %r49;
	cvt.u64.u32 	%rd41, %r51;
	add.s64 	%rd42, %rd37, %rd41;
	shl.b64 	%rd43, %rd42, 3;
	add.s64 	%rd44, %rd1, %rd43;
	st.global.f64 	[%rd44+8], %fd26;
$L__BB0_18:
	ret;

}


// ===== COMPILED SASS (sm_100) =====

	.target	sm_100

	.elftype	@"ET_EXEC"


//--------------------- .note.nv.tkinfo           --------------------------
	.section	.note.nv.tkinfo,"",@"SHT_NOTE"
	.sectionflags	@"SHF_NOTE_NV_TKINFO"
	.tkinfo
        /*0018*/ 	.word	0x00000002
        /*0030*/ 	.string	""
        /*0030*/ 	.string	"ptxas"
        /*0030*/ 	.string	"Cuda compilation tools, release 13.0, V13.0.88"
        /*0030*/ 	.string	"Build cuda_13.0.r13.0/compiler.36424714_0"
        /*0030*/ 	.string	"-arch sm_100 -m 64 "



//--------------------- .note.nv.cuinfo           --------------------------
	.section	.note.nv.cuinfo,"",@"SHT_NOTE"
	.sectionflags	@"SHF_NOTE_NV_CUINFO"
        /*0018*/ 	.short	0x0002
        /*001a*/ 	.short	0x0064
        /*001c*/ 	.short	0x0082
	.zero		2


//--------------------- .nv.info                  --------------------------
	.section	.nv.info,"",@"SHT_CUDA_INFO"
	.align	4


	//----- nvinfo : EIATTR_REGCOUNT
	.align		4
        /*0000*/ 	.byte	0x04, 0x2f
        /*0002*/ 	.short	(.L_1 - .L_0)
	.align		4
.L_0:
        /*0004*/ 	.word	index@(_Z16device_time_stepPdS_S_iidddd)
        /*0008*/ 	.word	0x0000001c


	//----- nvinfo : EIATTR_FRAME_SIZE
	.align		4
.L_1:
        /*000c*/ 	.byte	0x04, 0x11
        /*000e*/ 	.short	(.L_3 - .L_2)
	.align		4
.L_2:
        /*0010*/ 	.word	index@($__internal_0_$__cuda_sm20_div_rn_f64_full)
        /*0014*/ 	.word	0x00000000


	//----- nvinfo : EIATTR_FRAME_SIZE
	.align		4
.L_3:
        /*0018*/ 	.byte	0x04, 0x11
        /*001a*/ 	.short	(.L_5 - .L_4)
	.align		4
.L_4:
        /*001c*/ 	.word	index@(_Z16device_time_stepPdS_S_iidddd)
        /*0020*/ 	.word	0x00000000


	//----- nvinfo : EIATTR_MIN_STACK_SIZE
	.align		4
.L_5:
        /*0024*/ 	.byte	0x04, 0x12
        /*0026*/ 	.short	(.L_7 - .L_6)
	.align		4
.L_6:
        /*0028*/ 	.word	index@(_Z16device_time_stepPdS_S_iidddd)
        /*002c*/ 	.word	0x00000000
.L_7:


//--------------------- .nv.compat                --------------------------
	.section	.nv.compat,"",@"SHT_CUDA_COMPAT_INFO"
	.align	4
        /*0000*/ 	.byte	0x02, 0x09, 0x00, 0x00, 0x02, 0x02, 0x01, 0x00, 0x02, 0x05, 0x05, 0x00, 0x03, 0x07, 0x01, 0x01
        /*0010*/ 	.byte	0x02, 0x03, 0x00, 0x00, 0x02, 0x06, 0x01, 0x00, 0x04, 0x0b, 0x08, 0x00, 0x01, 0x00, 0x00, 0x00
        /*0020*/ 	.byte	0x00, 0x00, 0x00, 0x00


//--------------------- .nv.info._Z16device_time_stepPdS_S_iidddd --------------------------
	.section	.nv.info._Z16device_time_stepPdS_S_iidddd,"",@"SHT_CUDA_INFO"
	.sectionflags	@""
	.align	4


	//----- nvinfo : EIATTR_CUDA_API_VERSION
	.align		4
        /*0000*/ 	.byte	0x04, 0x37
        /*0002*/ 	.short	(.L_9 - .L_8)
.L_8:
        /*0004*/ 	.word	0x00000082


	//----- nvinfo : EIATTR_KPARAM_INFO
	.align		4
.L_9:
        /*0008*/ 	.byte	0x04, 0x17
        /*000a*/ 	.short	(.L_11 - .L_10)
.L_10:
        /*000c*/ 	.word	0x00000000
        /*0010*/ 	.short	0x0008
        /*0012*/ 	.short	0x0038
        /*0014*/ 	.byte	0x00, 0xf0, 0x21, 0x00


	//----- nvinfo : EIATTR_KPARAM_INFO
	.align		4
.L_11:
        /*0018*/ 	.byte	0x04, 0x17
        /*001a*/ 	.short	(.L_13 - .L_12)
.L_12:
        /*001c*/ 	.word	0x00000000
        /*0020*/ 	.short	0x0007
        /*0022*/ 	.short	0x0030
        /*0024*/ 	.byte	0x00, 0xf0, 0x21, 0x00


	//----- nvinfo : EIATTR_KPARAM_INFO
	.align		4
.L_13:
        /*0028*/ 	.byte	0x04, 0x17
        /*002a*/ 	.short	(.L_15 - .L_14)
.L_14:
        /*002c*/ 	.word	0x00000000
        /*0030*/ 	.short	0x0006
        /*0032*/ 	.short	0x0028
        /*0034*/ 	.byte	0x00, 0xf0, 0x21, 0x00


	//----- nvinfo : EIATTR_KPARAM_INFO
	.align		4
.L_15:
        /*0038*/ 	.byte	0x04, 0x17
        /*003a*/ 	.short	(.L_17 - .L_16)
.L_16:
        /*003c*/ 	.word	0x00000000
        /*0040*/ 	.short	0x0005
        /*0042*/ 	.short	0x0020
        /*0044*/ 	.byte	0x00, 0xf0, 0x21, 0x00


	//----- nvinfo : EIATTR_KPARAM_INFO
	.align		4
.L_17:
        /*0048*/ 	.byte	0x04, 0x17
        /*004a*/ 	.short	(.L_19 - .L_18)
.L_18:
        /*004c*/ 	.word	0x00000000
        /*0050*/ 	.short	0x0004
        /*0052*/ 	.short	0x001c
        /*0054*/ 	.byte	0x00, 0xf0, 0x11, 0x00


	//----- nvinfo : EIATTR_KPARAM_INFO
	.align		4
.L_19:
        /*0058*/ 	.byte	0x04, 0x17
        /*005a*/ 	.short	(.L_21 - .L_20)
.L_20:
        /*005c*/ 	.word	0x00000000
        /*0060*/ 	.short	0x0003
        /*0062*/ 	.short	0x0018
        /*0064*/ 	.byte	0x00, 0xf0, 0x11, 0x00


	//----- nvinfo : EIATTR_KPARAM_INFO
	.align		4
.L_21:
        /*0068*/ 	.byte	0x04, 0x17
        /*006a*/ 	.short	(.L_23 - .L_22)
.L_22:
        /*006c*/ 	.word	0x00000000
        /*0070*/ 	.short	0x0002
        /*0072*/ 	.short	0x0010
        /*0074*/ 	.byte	0x00, 0xf5, 0x21, 0x00


	//----- nvinfo : EIATTR_KPARAM_INFO
	.align		4
.L_23:
        /*0078*/ 	.byte	0x04, 0x17
        /*007a*/ 	.short	(.L_25 - .L_24)
.L_24:
        /*007c*/ 	.word	0x00000000
        /*0080*/ 	.short	0x0001
        /*0082*/ 	.short	0x0008
        /*0084*/ 	.byte	0x00, 0xf5, 0x21, 0x00


	//----- nvinfo : EIATTR_KPARAM_INFO
	.align		4
.L_25:
        /*0088*/ 	.byte	0x04, 0x17
        /*008a*/ 	.short	(.L_27 - .L_26)
.L_26:
        /*008c*/ 	.word	0x00000000
        /*0090*/ 	.short	0x0000
        /*0092*/ 	.short	0x0000
        /*0094*/ 	.byte	0x00, 0xf5, 0x21, 0x00


	//----- nvinfo : EIATTR_SPARSE_MMA_MASK
	.align		4
.L_27:
        /*0098*/ 	.byte	0x03, 0x50
        /*009a*/ 	.short	0x0000


	//----- nvinfo : EIATTR_MAXREG_COUNT
	.align		4
        /*009c*/ 	.byte	0x03, 0x1b
        /*009e*/ 	.short	0x00ff


	//----- nvinfo : EIATTR_NUM_BARRIERS
	.align		4
        /*00a0*/ 	.byte	0x02, 0x4c
        /*00a2*/ 	.byte	0x01
	.zero		1


	//----- nvinfo : EIATTR_MERCURY_ISA_VERSION
	.align		4
        /*00a4*/ 	.byte	0x03, 0x5f
        /*00a6*/ 	.short	0x0101


	//----- nvinfo : EIATTR_INT_WARP_WIDE_INSTR_OFFSETS
	.align		4
        /*00a8*/ 	.byte	0x04, 0x31
        /*00aa*/ 	.short	(.L_29 - .L_28)


	//   ....[0]....
.L_28:
        /*00ac*/ 	.word	0x000005a0


	//   ....[1]....
        /*00b0*/ 	.word	0x000006e0


	//----- nvinfo : EIATTR_COOP_GROUP_MASK_REGIDS
	.align		4
.L_29:
        /*00b4*/ 	.byte	0x04, 0x29
        /*00b6*/ 	.short	(.L_31 - .L_30)


	//   ....[0]....
.L_30:
        /*00b8*/ 	.word	0xffffffff


	//   ....[1]....
        /*00bc*/ 	.word	0xffffffff


	//----- nvinfo : EIATTR_COOP_GROUP_INSTR_OFFSETS
	.align		4
.L_31:
        /*00c0*/ 	.byte	0x04, 0x28
        /*00c2*/ 	.short	(.L_33 - .L_32)


	//   ....[0]....
.L_32:
        /*00c4*/ 	.word	0x00000510


	//   ....[1]....
        /*00c8*/ 	.word	0x00000770


	//----- nvinfo : EIATTR_VRC_CTA_INIT_COUNT
	.align		4
.L_33:
        /*00cc*/ 	.byte	0x02, 0x4a
	.zero		1
	.zero		1


	//----- nvinfo : EIATTR_EXIT_INSTR_OFFSETS
	.align		4
        /*00d0*/ 	.byte	0x04, 0x1c
        /*00d2*/ 	.short	(.L_35 - .L_34)


	//   ....[0]....
.L_34:
        /*00d4*/ 	.word	0x00000780


	//   ....[1]....
        /*00d8*/ 	.word	0x00000930


	//   ....[2]....
        /*00dc*/ 	.word	0x00000a40


	//   ....[3]....
        /*00e0*/ 	.word	0x00000b30


	//----- nvinfo : EIATTR_CRS_STACK_SIZE
	.align		4
.L_35:
        /*00e4*/ 	.byte	0x04, 0x1e
        /*00e6*/ 	.short	(.L_37 - .L_36)
.L_36:
        /*00e8*/ 	.word	0x00000000


	//----- nvinfo : EIATTR_CBANK_PARAM_SIZE
	.align		4
.L_37:
        /*00ec*/ 	.byte	0x03, 0x19
        /*00ee*/ 	.short	0x0040


	//----- nvinfo : EIATTR_PARAM_CBANK
	.align		4
        /*00f0*/ 	.byte	0x04, 0x0a
        /*00f2*/ 	.short	(.L_39 - .L_38)
	.align		4
.L_38:
        /*00f4*/ 	.word	index@(.nv.constant0._Z16device_time_stepPdS_S_iidddd)
        /*00f8*/ 	.short	0x0380
        /*00fa*/ 	.short	0x0040


	//----- nvinfo : EIATTR_SW_WAR
	.align		4
.L_39:
        /*00fc*/ 	.byte	0x04, 0x36
        /*00fe*/ 	.short	(.L_41 - .L_40)
.L_40:
        /*0100*/ 	.word	0x00000008
.L_41:


//--------------------- .nv.callgraph             --------------------------
	.section	.nv.callgraph,"",@"SHT_CUDA_CALLGRAPH"
	.align	4
	.sectionentsize	8
	.align		4
        /*0000*/ 	.word	0x00000000
	.align		4
        /*0004*/ 	.word	0xffffffff
	.align		4
        /*0008*/ 	.word	0x00000000
	.align		4
        /*000c*/ 	.word	0xfffffffe
	.align		4
        /*0010*/ 	.word	0x00000000
	.align		4
        /*0014*/ 	.word	0xfffffffd
	.align		4
        /*0018*/ 	.word	0x00000000
	.align		4
        /*001c*/ 	.word	0xfffffffc


//--------------------- .text._Z16device_time_stepPdS_S_iidddd --------------------------
	.section	.text._Z16device_time_stepPdS_S_iidddd,"ax",@progbits
	.align	128
        .global         _Z16device_time_stepPdS_S_iidddd
        .type           _Z16device_time_stepPdS_S_iidddd,@function
        .size           _Z16device_time_stepPdS_S_iidddd,(.L_x_16 - _Z16device_time_stepPdS_S_iidddd)
        .other          _Z16device_time_stepPdS_S_iidddd,@"STO_CUDA_ENTRY STV_DEFAULT"
_Z16device_time_stepPdS_S_iidddd:
.text._Z16device_time_stepPdS_S_iidddd:
[----:B------:R-:W-:Y:S01]  /*0000*/  LDC R1, c[0x0][0x37c] ;  /* 0x0000df00ff017b82 */ /* 0x000fe20000000800 */
[----:B------:R-:W0:Y:S07]  /*0010*/  S2R R2, SR_TID.X ;  /* 0x0000000000027919 */ /* 0x000e2e0000002100 */
[----:B------:R-:W1:Y:S01]  /*0020*/  LDC R0, c[0x0][0x364] ;  /* 0x0000d900ff007b82 */ /* 0x000e620000000800 */
[----:B------:R-:W2:Y:S01]  /*0030*/  LDCU.64 UR16, c[0x0][0x358] ;  /* 0x00006b00ff1077ac */ /* 0x000ea20008000a00 */
[----:B------:R-:W-:Y:S01]  /*0040*/  BSSY.RECONVERGENT B0, `(.L_x_0) ;  /* 0x0000046000007945 */ /* 0x000fe20003800200 */
[----:B------:R-:W1:Y:S01]  /*0050*/  S2R R3, SR_TID.Y ;  /* 0x0000000000037919 */ /* 0x000e620000002200 */
[----:B------:R-:W-:-:S05]  /*0060*/  CS2R.32 R7, SR_CgaSize ;  /* 0x0000000000077805 */ /* 0x000fca0000008a00 */
[----:B------:R-:W-:-:S05]  /*0070*/  IMAD R7, R7, -0xa0, RZ ;  /* 0xffffff6007077824 */ /* 0x000fca00078e02ff */
[----:B------:R-:W-:-:S14]  /*0080*/  R2UR UR22, R7 ;  /* 0x00000000071672ca */ /* 0x000fdc00000e0000 */
[----:B------:R-:W3:Y:S01]  /*0090*/  LDCU UR22, c[0x0][UR22+0x258] ;  /* 0x00004b00161677ac */ /* 0x000ee20008000800 */
[----:B------:R-:W0:Y:S01]  /*00a0*/  S2UR UR25, SR_CTAID.X ;  /* 0x00000000001979c3 */ /* 0x000e220000002500 */
[----:B------:R-:W-:-:S05]  /*00b0*/  CS2R.32 R7, SR_CgaSize ;  /* 0x0000000000077805 */ /* 0x000fca0000008a00 */
[----:B------:R-:W-:-:S05]  /*00c0*/  IMAD R7, R7, -0xa0, RZ ;  /* 0xffffff6007077824 */ /* 0x000fca00078e02ff */
[----:B------:R-:W-:-:S14]  /*00d0*/  R2UR UR23, R7 ;  /* 0x00000000071772ca */ /* 0x000fdc00000e0000 */
[----:B------:R-:W4:Y:S01]  /*00e0*/  LDCU UR23, c[0x0][UR23+0x254] ;  /* 0x00004a80171777ac */ /* 0x000f220008000800 */
[----:B------:R-:W0:Y:S08]  /*00f0*/  LDC R5, c[0x0][0x360] ;  /* 0x0000d800ff057b82 */ /* 0x000e300000000800 */
[----:B------:R-:W1:Y:S08]  /*0100*/  S2UR UR24, SR_CTAID.Y ;  /* 0x00000000001879c3 */ /* 0x000e700000002600 */
[----:B------:R-:W5:Y:S01]  /*0110*/  LDC.64 R6, c[0x0][0x398] ;  /* 0x0000e600ff067b82 */ /* 0x000f620000000a00 */
[----:B0-----:R-:W-:-:S02]  /*0120*/  IMAD R4, R5, UR25, R2 ;  /* 0x0000001905047c24 */ /* 0x001fc4000f8e0202 */
[----:B-1----:R-:W-:-:S03]  /*0130*/  IMAD R5, R0, UR24, R3 ;  /* 0x0000001800057c24 */ /* 0x002fc6000f8e0203 */
[----:B-----5:R-:W-:-:S04]  /*0140*/  ISETP.GE.AND P0, PT, R4, R7, PT ;  /* 0x000000070400720c */ /* 0x020fc80003f06270 */
[----:B------:R-:W-:-:S13]  /*0150*/  ISETP.LT.AND P0, PT, R5, R6, !P0 ;  /* 0x000000060500720c */ /* 0x000fda0004701270 */
[----:B--234-:R-:W-:Y:S05]  /*0160*/  @!P0 BRA `(.L_x_1) ;  /* 0x0000000000cc8947 */ /* 0x01cfea0003800000 */
[----:B------:R-:W0:Y:S01]  /*0170*/  LDC.64 R8, c[0x0][0x388] ;  /* 0x0000e200ff087b82 */ /* 0x000e220000000a00 */
[----:B------:R-:W-:Y:S01]  /*0180*/  VIADD R6, R7, 0x2 ;  /* 0x0000000207067836 */ /* 0x000fe20000000000 */
[----:B------:R-:W1:Y:S03]  /*0190*/  LDCU.128 UR4, c[0x0][0x3b0] ;  /* 0x00007600ff0477ac */ /* 0x000e660008000c00 */
[----:B------:R-:W-:-:S03]  /*01a0*/  IMAD R7, R5, R6, RZ ;  /* 0x0000000605077224 */ /* 0x000fc600078e02ff */
[----:B------:R-:W2:Y:S02]  /*01b0*/  LDC.64 R24, c[0x0][0x380] ;  /* 0x0000e000ff187b82 */ /* 0x000ea40000000a00 */
[----:B------:R-:W-:-:S06]  /*01c0*/  IADD3 R22, PT, PT, R4, R7, R6 ;  /* 0x0000000704167210 */ /* 0x000fcc0007ffe006 */
[----:B------:R-:W1:Y:S01]  /*01d0*/  LDC.64 R14, c[0x0][0x3a8] ;  /* 0x0000ea00ff0e7b82 */ /* 0x000e620000000a00 */
[----:B0-----:R-:W-:-:S07]  /*01e0*/  IMAD.WIDE R8, R22, 0x8, R8 ;  /* 0x0000000816087825 */ /* 0x001fce00078e0208 */
[----:B------:R-:W0:Y:S01]  /*01f0*/  LDC.64 R16, c[0x0][0x3a0] ;  /* 0x0000e800ff107b82 */ /* 0x000e220000000a00 */
[----:B------:R-:W3:Y:S01]  /*0200*/  LDG.E.64 R10, desc[UR16][R8.64+0x8] ;  /* 0x00000810080a7981 */ /* 0x000ee2000c1e1b00 */
[----:B--2---:R-:W-:-:S06]  /*0210*/  IMAD.WIDE R24, R22, 0x8, R24 ;  /* 0x0000000816187825 */ /* 0x004fcc00078e0218 */
[----:B------:R-:W2:Y:S01]  /*0220*/  LDG.E.64 R24, desc[UR16][R24.64+0x8] ;  /* 0x0000081018187981 */ /* 0x000ea2000c1e1b00 */
[----:B------:R-:W-:Y:S01]  /*0230*/  IMAD.MOV.U32 R12, RZ, RZ, 0x1 ;  /* 0x00000001ff0c7424 */ /* 0x000fe200078e00ff */
[----:B-1----:R-:W-:-:S06]  /*0240*/  DMUL R14, R14, UR4 ;  /* 0x000000040e0e7c28 */ /* 0x002fcc0008000000 */
[----:B------:R-:W1:Y:S01]  /*0250*/  MUFU.RCP64H R13, R15 ;  /* 0x0000000f000d7308 */ /* 0x000e620000001800 */
[----:B0-----:R-:W-:-:S08]  /*0260*/  DMUL R20, R16, R16 ;  /* 0x0000001010147228 */ /* 0x001fd00000000000 */
[----:B------:R-:W-:Y:S02]  /*0270*/  DMUL R20, R20, UR6 ;  /* 0x0000000614147c28 */ /* 0x000fe40008000000 */
[----:B-1----:R-:W-:-:S06]  /*0280*/  DFMA R18, -R14, R12, 1 ;  /* 0x3ff000000e12742b */ /* 0x002fcc000000010c */
[----:B------:R-:W-:Y:S02]  /*0290*/  DMUL R20, R20, UR6 ;  /* 0x0000000614147c28 */ /* 0x000fe40008000000 */
[----:B------:R-:W-:-:S08]  /*02a0*/  DFMA R18, R18, R18, R18 ;  /* 0x000000121212722b */ /* 0x000fd00000000012 */
[----:B------:R-:W-:Y:S01]  /*02b0*/  FSETP.GEU.AND P2, PT, |R21|, 6.5827683646048100446e-37, PT ;  /* 0x036000001500780b */ /* 0x000fe20003f4e200 */
[----:B------:R-:W-:-:S08]  /*02c0*/  DFMA R12, R12, R18, R12 ;  /* 0x000000120c0c722b */ /* 0x000fd0000000000c */
[----:B------:R-:W-:-:S08]  /*02d0*/  DFMA R16, -R14, R12, 1 ;  /* 0x3ff000000e10742b */ /* 0x000fd0000000010c */
[----:B------:R-:W-:-:S08]  /*02e0*/  DFMA R12, R12, R16, R12 ;  /* 0x000000100c0c722b */ /* 0x000fd0000000000c */
[----:B------:R-:W-:-:S08]  /*02f0*/  DMUL R16, R20, R12 ;  /* 0x0000000c14107228 */ /* 0x000fd00000000000 */
[----:B------:R-:W-:-:S08]  /*0300*/  DFMA R18, -R14, R16, R20 ;  /* 0x000000100e12722b */ /* 0x000fd00000000114 */
[----:B------:R-:W-:-:S10]  /*0310*/  DFMA R16, R12, R18, R16 ;  /* 0x000000120c10722b */ /* 0x000fd40000000010 */
[----:B------:R-:W-:-:S05]  /*0320*/  FFMA R0, RZ, R15, R17 ;  /* 0x0000000fff007223 */ /* 0x000fca0000000011 */
[----:B------:R-:W-:Y:S01]  /*0330*/  FSETP.GT.AND P1, PT, |R0|, 1.469367938527859385e-39, PT ;  /* 0x001000000000780b */ /* 0x000fe20003f24200 */
[----:B---3--:R-:W-:-:S08]  /*0340*/  DADD R12, R10, R10 ;  /* 0x000000000a0c7229 */ /* 0x008fd0000000000a */
[----:B--2---:R-:W-:-:S04]  /*0350*/  DADD R12, -R24, R12 ;  /* 0x00000000180c7229 */ /* 0x004fc8000000010c */
[----:B------:R-:W-:Y:S07]  /*0360*/  @P1 BRA P2, `(.L_x_2) ;  /* 0x0000000000081947 */ /* 0x000fee0001000000 */
[----:B------:R-:W-:-:S07]  /*0370*/  MOV R0, 0x390 ;  /* 0x0000039000007802 */ /* 0x000fce0000000f00 */
[----:B------:R-:W-:Y:S05]  /*0380*/  CALL.REL.NOINC `($__internal_0_$__cuda_sm20_div_rn_f64_full) ;  /* 0x0000000400ec7944 */ /* 0x000fea0003c00000 */
.L_x_2:
[----:B------:R-:W0:Y:S01]  /*0390*/  LDC.64 R14, c[0x0][0x388] ;  /* 0x0000e200ff0e7b82 */ /* 0x000e220000000a00 */
[----:B------:R-:W-:Y:S01]  /*03a0*/  IADD3 R7, PT, PT, R4, 0x1, R7 ;  /* 0x0000000104077810 */ /* 0x000fe20007ffe007 */
[----:B------:R-:W2:Y:S04]  /*03b0*/  LDG.E.64 R24, desc[UR16][R8.64] ;  /* 0x0000001008187981 */ /* 0x000ea8000c1e1b00 */
[----:B------:R-:W-:Y:S02]  /*03c0*/  IMAD R21, R6, 0x2, R7 ;  /* 0x0000000206157824 */ /* 0x000fe400078e0207 */
[--C-:B0-----:R-:W-:Y:S02]  /*03d0*/  IMAD.WIDE R18, R7, 0x8, R14.reuse ;  /* 0x0000000807127825 */ /* 0x101fe400078e020e */
[----:B------:R-:W3:Y:S02]  /*03e0*/  LDG.E.64 R6, desc[UR16][R8.64+0x10] ;  /* 0x0000101008067981 */ /* 0x000ee4000c1e1b00 */
[----:B------:R-:W-:-:S02]  /*03f0*/  IMAD.WIDE R14, R21, 0x8, R14 ;  /* 0x00000008150e7825 */ /* 0x000fc400078e020e */
[----:B------:R-:W4:Y:S04]  /*0400*/  LDG.E.64 R18, desc[UR16][R18.64] ;  /* 0x0000001012127981 */ /* 0x000f28000c1e1b00 */
[----:B------:R-:W4:Y:S02]  /*0410*/  LDG.E.64 R14, desc[UR16][R14.64] ;  /* 0x000000100e0e7981 */ /* 0x000f24000c1e1b00 */
[----:B----4-:R-:W-:-:S08]  /*0420*/  DADD R20, R18, R14 ;  /* 0x0000000012147229 */ /* 0x010fd0000000000e */
[----:B--2---:R-:W-:Y:S01]  /*0430*/  DADD R20, R20, R24 ;  /* 0x0000000014147229 */ /* 0x004fe20000000018 */
[----:B------:R-:W0:Y:S07]  /*0440*/  LDC.64 R24, c[0x0][0x390] ;  /* 0x0000e400ff187b82 */ /* 0x000e2e0000000a00 */
[----:B---3--:R-:W-:-:S08]  /*0450*/  DADD R6, R20, R6 ;  /* 0x0000000014067229 */ /* 0x008fd00000000006 */
[----:B------:R-:W-:-:S08]  /*0460*/  DFMA R6, R10, -4, R6 ;  /* 0xc01000000a06782b */ /* 0x000fd00000000006 */
[----:B------:R-:W-:Y:S01]  /*0470*/  DFMA R6, R6, R16, R12 ;  /* 0x000000100606722b */ /* 0x000fe2000000000c */
[----:B0-----:R-:W-:-:S06]  /*0480*/  IMAD.WIDE R22, R22, 0x8, R24 ;  /* 0x0000000816167825 */ /* 0x001fcc00078e0218 */
[----:B------:R0:W-:Y:S04]  /*0490*/  STG.E.64 desc[UR16][R22.64+0x8], R6 ;  /* 0x0000080616007986 */ /* 0x0001e8000c101b10 */
.L_x_1:
[----:B------:R-:W-:Y:S05]  /*04a0*/  BSYNC.RECONVERGENT B0 ;  /* 0x0000000000007941 */ /* 0x000fea0003800200 */
.L_x_0:
[----:B------:R-:W-:-:S04]  /*04b0*/  UISETP.NE.U32.AND UP0, UPT, UR22, URZ, UPT ;  /* 0x000000ff1600728c */ /* 0x000fc8000bf05070 */
[----:B------:R-:W-:-:S09]  /*04c0*/  UISETP.NE.AND.EX UP0, UPT, UR23, URZ, UPT, UP0 ;  /* 0x000000ff1700728c */ /* 0x000fd2000bf05300 */
[----:B------:R-:W-:Y:S05]  /*04d0*/  BRA.U UP0, `(.L_x_3) ;  /* 0x0000000100047547 */ /* 0x000fea000b800000 */
[----:B------:R-:W-:Y:S05]  /*04e0*/  BPT.TRAP 0x1 ;  /* 0x000000040000795c */ /* 0x000fea0000300000 */
.L_x_3:
[----:B0-----:R-:W0:Y:S01]  /*04f0*/  S2R R7, SR_TID.Z ;  /* 0x0000000000077919 */ /* 0x001e220000002300 */
[----:B------:R-:W-:Y:S01]  /*0500*/  IMAD.IADD R2, R3, 0x1, R2 ;  /* 0x0000000103027824 */ /* 0x000fe200078e0202 */
[----:B------:R-:W-:Y:S04]  /*0510*/  BAR.SYNC.DEFER_BLOCKING 0x0 ;  /* 0x0000000000007b1d */ /* 0x000fe80000010000 */
[----:B0-----:R-:W-:-:S13]  /*0520*/  LOP3.LUT P1, RZ, R2, R7, RZ, 0xfc, !PT ;  /* 0x0000000702ff7212 */ /* 0x001fda000782fcff */
[----:B------:R-:W-:Y:S05]  /*0530*/  @P1 BRA `(.L_x_4) ;  /* 0x0000000000881947 */ /* 0x000fea0003800000 */
[----:B------:R-:W0:Y:S01]  /*0540*/  S2R R3, SR_LANEID ;  /* 0x0000000000037919 */ /* 0x000e220000000000 */
[----:B------:R-:W1:Y:S01]  /*0550*/  S2UR UR7, SR_CTAID.Z ;  /* 0x00000000000779c3 */ /* 0x000e620000002700 */
[----:B------:R-:W2:Y:S01]  /*0560*/  LDCU UR4, c[0x0][0x370] ;  /* 0x00006e00ff0477ac */ /* 0x000ea20008000800 */
[----:B------:R-:W-:Y:S01]  /*0570*/  IMAD.U32 R2, RZ, RZ, UR22 ;  /* 0x00000016ff027e24 */ /* 0x000fe2000f8e00ff */
[----:B------:R-:W3:Y:S01]  /*0580*/  LDCU UR5, c[0x0][0x374] ;  /* 0x00006e80ff0577ac */ /* 0x000ee20008000800 */
[----:B------:R-:W4:Y:S01]  /*0590*/  LDCU UR6, c[0x0][0x378] ;  /* 0x00006f00ff0677ac */ /* 0x000f220008000800 */
[----:B------:R-:W-:Y:S01]  /*05a0*/  VOTEU.ANY UR9, UPT, PT ;  /* 0x0000000000097886 */ /* 0x000fe200038e0100 */
[----:B------:R-:W-:Y:S01]  /*05b0*/  UIADD3 UR8, UPT, UPT, UR24, UR25, URZ ;  /* 0x0000001918087290 */ /* 0x000fe2000fffe0ff */
[----:B------:R-:W0:Y:S01]  /*05c0*/  FLO.U32 R6, UR9 ;  /* 0x0000000900067d00 */ /* 0x000e2200080e0000 */
[----:B--2---:R-:W-:-:S07]  /*05d0*/  UIADD3 UR4, UPT, UPT, URZ, -UR4, URZ ;  /* 0x80000004ff047290 */ /* 0x004fce000fffe0ff */
[----:B------:R-:W2:Y:S01]  /*05e0*/  POPC R0, UR9 ;  /* 0x0000000900007d09 */ /* 0x000ea20008000000 */
[----:B-1----:R-:W-:Y:S02]  /*05f0*/  UIADD3 UR7, UPT, UPT, -UR7, URZ, URZ ;  /* 0x000000ff07077290 */ /* 0x002fe4000fffe1ff */
[----:B---3--:R-:W-:Y:S02]  /*0600*/  UIMAD UR4, UR4, UR5, URZ ;  /* 0x00000005040472a4 */ /* 0x008fe4000f8e02ff */
[----:B------:R-:W-:Y:S02]  /*0610*/  UISETP.NE.AND UP0, UPT, UR8, UR7, UPT ;  /* 0x000000070800728c */ /* 0x000fe4000bf05270 */
[----:B----4-:R-:W-:Y:S01]  /*0620*/  UIMAD UR4, UR6, UR4, -0x7fffffff ;  /* 0x80000001060474a4 */ /* 0x010fe2000f8e0204 */
[----:B0-----:R-:W-:Y:S01]  /*0630*/  ISETP.EQ.U32.AND P1, PT, R6, R3, PT ;  /* 0x000000030600720c */ /* 0x001fe20003f22070 */
[----:B------:R-:W-:Y:S02]  /*0640*/  IMAD.U32 R3, RZ, RZ, UR23 ;  /* 0x00000017ff037e24 */ /* 0x000fe4000f8e00ff */
[----:B------:R-:W-:-:S06]  /*0650*/  USEL UR4, UR4, 0x1, !UP0 ;  /* 0x0000000104047887 */ /* 0x000fcc000c000000 */
[----:B--2---:R-:W-:-:S04]  /*0660*/  IMAD R7, R0, UR4, RZ ;  /* 0x0000000400077c24 */ /* 0x004fc8000f8e02ff */
[----:B------:R-:W-:Y:S06]  /*0670*/  @P1 MEMBAR.ALL.GPU ;  /* 0x0000000000001992 */ /* 0x000fec000000a000 */
[----:B------:R-:W-:-:S00]  /*0680*/  @P1 ERRBAR ;  /* 0x00000000000019ab */ /* 0x000fc00000000000 */
[----:B------:R-:W-:Y:S06]  /*0690*/  @P1 CGAERRBAR ;  /* 0x00000000000015ab */ /* 0x000fec0000000000 */
[----:B------:R-:W2:Y:S01]  /*06a0*/  @P1 ATOM.E.ADD.STRONG.GPU PT, R7, desc[UR16][R2.64+0x4], R7 ;  /* 0x800004070207198a */ /* 0x000ea200081ef110 */
[----:B------:R-:W0:Y:S02]  /*06b0*/  S2R R8, SR_LTMASK ;  /* 0x0000000000087919 */ /* 0x000e240000003900 */
[----:B0-----:R-:W-:-:S04]  /*06c0*/  LOP3.LUT R8, R8, UR9, RZ, 0xc0, !PT ;  /* 0x0000000908087c12 */ /* 0x001fc8000f8ec0ff */
[----:B------:R-:W0:Y:S01]  /*06d0*/  POPC R9, R8 ;  /* 0x0000000800097309 */ /* 0x000e220000000000 */
[----:B--2---:R-:W0:Y:S02]  /*06e0*/  SHFL.IDX PT, R0, R7, R6, 0x1f ;  /* 0x00001f0607007589 */ /* 0x004e2400000e0000 */
[----:B0-----:R-:W-:-:S07]  /*06f0*/  IMAD R0, R9, UR4, R0 ;  /* 0x0000000409007c24 */ /* 0x001fce000f8e0200 */
.L_x_5:
[----:B------:R-:W2:Y:S04]  /*0700*/  LD.E.STRONG.GPU R7, desc[UR16][R2.64+0x4] ;  /* 0x0000041002077980 */ /* 0x000ea8000c10f900 */
[----:B--2---:R-:W-:Y:S01]  /*0710*/  CCTL.IVALL ;  /* 0x00000000ff00798f */ /* 0x004fe20002000000 */
[----:B------:R-:W-:Y:S05]  /*0720*/  YIELD ;  /* 0x0000000000007946 */ /* 0x000fea0003800000 */
[----:B------:R-:W-:-:S04]  /*0730*/  LOP3.LUT R7, R7, R0, RZ, 0x3c, !PT ;  /* 0x0000000007077212 */ /* 0x000fc800078e3cff */
[----:B------:R-:W-:-:S13]  /*0740*/  ISETP.GT.AND P1, PT, R7, -0x1, PT ;  /* 0xffffffff0700780c */ /* 0x000fda0003f24270 */
[----:B------:R-:W-:Y:S05]  /*0750*/  @P1 BRA `(.L_x_5) ;  /* 0xfffffffc00e81947 */ /* 0x000fea000383ffff */
.L_x_4:
[----:B------:R-:W-:Y:S05]  /*0760*/  WARPSYNC.ALL ;  /* 0x0000000000007948 */ /* 0x000fea0003800000 */
[----:B------:R-:W-:Y:S06]  /*0770*/  BAR.SYNC.DEFER_BLOCKING 0x0 ;  /* 0x0000000000007b1d */ /* 0x000fec0000010000 */
[----:B------:R-:W-:Y:S05]  /*0780*/  @!P0 EXIT ;  /* 0x000000000000894d */ /* 0x000fea0003800000 */
[----:B------:R-:W0:Y:S01]  /*0790*/  LDCU UR5, c[0x0][0x398] ;  /* 0x00007300ff0577ac */ /* 0x000e220008000800 */
[----:B------:R-:W-:Y:S01]  /*07a0*/  BSSY.RECONVERGENT B0, `(.L_x_6) ;  /* 0x0000016000007945 */ /* 0x000fe20003800200 */
[----:B0-----:R-:W-:-:S13]  /*07b0*/  ISETP.GE.AND P0, PT, R4, UR5, PT ;  /* 0x0000000504007c0c */ /* 0x001fda000bf06270 */
[----:B------:R-:W-:Y:S05]  /*07c0*/  @P0 BRA `(.L_x_7) ;  /* 0x00000000004c0947 */ /* 0x000fea0003800000 */
[----:B------:R-:W-:Y:S01]  /*07d0*/  ISETP.NE.AND P0, PT, R5, RZ, PT ;  /* 0x000000ff0500720c */ /* 0x000fe20003f05270 */
[----:B------:R-:W0:-:S12]  /*07e0*/  LDC R13, c[0x0][0x39c] ;  /* 0x0000e700ff0d7b82 */ /* 0x000e180000000800 */
[----:B------:R-:W1:Y:S01]  /*07f0*/  @!P0 LDC.64 R2, c[0x0][0x390] ;  /* 0x0000e400ff028b82 */ /* 0x000e620000000a00 */
[----:B0-----:R-:W-:-:S04]  /*0800*/  @!P0 VIADD R7, R13, 0x2 ;  /* 0x000000020d078836 */ /* 0x001fc80000000000 */
[----:B------:R-:W-:-:S04]  /*0810*/  @!P0 IMAD R7, R4, R7, R7 ;  /* 0x0000000704078224 */ /* 0x000fc800078e0207 */
[----:B-1----:R-:W-:-:S05]  /*0820*/  @!P0 IMAD.WIDE R2, R7, 0x8, R2 ;  /* 0x0000000807028825 */ /* 0x002fca00078e0202 */
[----:B------:R-:W2:Y:S01]  /*0830*/  @!P0 LDG.E.64 R6, desc[UR16][R2.64+0x10] ;  /* 0x0000101002068981 */ /* 0x000ea2000c1e1b00 */
[----:B------:R-:W-:-:S05]  /*0840*/  VIADD R0, R13, 0xffffffff ;  /* 0xffffffff0d007836 */ /* 0x000fca0000000000 */
[----:B------:R-:W-:-:S13]  /*0850*/  ISETP.NE.AND P1, PT, R5, R0, PT ;  /* 0x000000000500720c */ /* 0x000fda0003f25270 */
[----:B------:R-:W0:Y:S01]  /*0860*/  @!P1 LDC.64 R10, c[0x0][0x390] ;  /* 0x0000e400ff0a9b82 */ /* 0x000e220000000a00 */
[----:B------:R-:W-:-:S04]  /*0870*/  @!P1 VIADD R9, R13, 0x2 ;  /* 0x000000020d099836 */ /* 0x000fc80000000000 */
[----:B------:R-:W-:-:S04]  /*0880*/  @!P1 IMAD R0, R4, R9, R9 ;  /* 0x0000000904009224 */ /* 0x000fc800078e0209 */
[----:B------:R-:W-:-:S04]  /*0890*/  @!P1 IMAD.IADD R9, R5, 0x1, R0 ;  /* 0x0000000105099824 */ /* 0x000fc800078e0200 */
[----:B0-----:R-:W-:Y:S01]  /*08a0*/  @!P1 IMAD.WIDE R8, R9, 0x8, R10 ;  /* 0x0000000809089825 */ /* 0x001fe200078e020a */
[----:B--2---:R0:W-:Y:S05]  /*08b0*/  @!P0 STG.E.64 desc[UR16][R2.64], R6 ;  /* 0x0000000602008986 */ /* 0x0041ea000c101b10 */
[----:B------:R-:W2:Y:S01]  /*08c0*/  @!P1 LDG.E.64 R8, desc[UR16][R8.64] ;  /* 0x0000001008089981 */ /* 0x000ea2000c1e1b00 */
[----:B------:R-:W-:-:S04]  /*08d0*/  @!P1 IMAD.X R13, R0, 0x1, R13, PT ;  /* 0x00000001000d9824 */ /* 0x000fc800038e060d */
[----:B------:R-:W-:-:S05]  /*08e0*/  @!P1 IMAD.WIDE R10, R13, 0x8, R10 ;  /* 0x000000080d0a9825 */ /* 0x000fca00078e020a */
[----:B--2---:R0:W-:Y:S02]  /*08f0*/  @!P1 STG.E.64 desc[UR16][R10.64], R8 ;  /* 0x000000080a009986 */ /* 0x0041e4000c101b10 */
.L_x_7:
[----:B------:R-:W-:Y:S05]  /*0900*/  BSYNC.RECONVERGENT B0 ;  /* 0x0000000000007941 */ /* 0x000fea0003800200 */
.L_x_6:
[----:B------:R-:W1:Y:S02]  /*0910*/  LDCU UR8, c[0x0][0x39c] ;  /* 0x00007380ff0877ac */ /* 0x000e640008000800 */
[----:B-1----:R-:W-:-:S13]  /*0920*/  ISETP.GE.AND P0, PT, R5, UR8, PT ;  /* 0x0000000805007c0c */ /* 0x002fda000bf06270 */
[----:B------:R-:W-:Y:S05]  /*0930*/  @P0 EXIT ;  /* 0x000000000000094d */ /* 0x000fea0003800000 */
[----:B------:R-:W-:Y:S01]  /*0940*/  ISETP.NE.AND P0, PT, R4, RZ, PT ;  /* 0x000000ff0400720c */ /* 0x000fe20003f05270 */
[----:B------:R-:W-:-:S12]  /*0950*/  BSSY.RECONVERGENT B0, `(.L_x_8) ;  /* 0x000000c000007945 */ /* 0x000fd80003800200 */
[----:B------:R-:W-:Y:S05]  /*0960*/  @P0 BRA `(.L_x_9) ;  /* 0x0000000000280947 */ /* 0x000fea0003800000 */
[----:B------:R-:W1:Y:S01]  /*0970*/  LDCU.64 UR6, c[0x0][0x390] ;  /* 0x00007200ff0677ac */ /* 0x000e620008000a00 */
[----:B0-----:R-:W0:Y:S01]  /*0980*/  LDC.64 R6, c[0x0][0x390] ;  /* 0x0000e400ff067b82 */ /* 0x001e220000000a00 */
[----:B------:R-:W-:-:S06]  /*0990*/  ULEA UR4, UR8, 0x4, 0x1 ;  /* 0x0000000408047891 */ /* 0x000fcc000f8e08ff */
[----:B------:R-:W-:-:S05]  /*09a0*/  IADD3 R0, P0, PT, R5, UR4, RZ ;  /* 0x0000000405007c10 */ /* 0x000fca000ff1e0ff */
[----:B------:R-:W-:Y:S01]  /*09b0*/  IMAD.X R3, RZ, RZ, RZ, P0 ;  /* 0x000000ffff037224 */ /* 0x000fe200000e06ff */
[----:B-1----:R-:W-:-:S04]  /*09c0*/  LEA R2, P0, R0, UR6, 0x3 ;  /* 0x0000000600027c11 */ /* 0x002fc8000f8018ff */
[----:B------:R-:W-:-:S06]  /*09d0*/  LEA.HI.X R3, R0, UR7, R3, 0x3, P0 ;  /* 0x0000000700037c11 */ /* 0x000fcc00080f1c03 */
[----:B------:R-:W2:Y:S01]  /*09e0*/  LDG.E.64 R2, desc[UR16][R2.64+0x8] ;  /* 0x0000081002027981 */ /* 0x000ea2000c1e1b00 */
[----:B0-----:R-:W-:-:S05]  /*09f0*/  IMAD.WIDE.U32 R6, R5, 0x8, R6 ;  /* 0x0000000805067825 */ /* 0x001fca00078e0006 */
[----:B--2---:R1:W-:Y:S02]  /*0a00*/  STG.E.64 desc[UR16][R6.64+0x8], R2 ;  /* 0x0000080206007986 */ /* 0x0043e4000c101b10 */
.L_x_9:
[----:B------:R-:W-:Y:S05]  /*0a10*/  BSYNC.RECONVERGENT B0 ;  /* 0x0000000000007941 */ /* 0x000fea0003800200 */
.L_x_8:
[----:B------:R-:W-:-:S06]  /*0a20*/  UIADD3 UR4, UPT, UPT, UR5, -0x1, URZ ;  /* 0xffffffff05047890 */ /* 0x000fcc000fffe0ff */
[----:B------:R-:W-:-:S13]  /*0a30*/  ISETP.NE.AND P0, PT, R4, UR4, PT ;  /* 0x0000000404007c0c */ /* 0x000fda000bf05270 */
[----:B------:R-:W-:Y:S05]  /*0a40*/  @P0 EXIT ;  /* 0x000000000000094d */ /* 0x000fea0003800000 */
[----:B------:R-:W2:Y:S01]  /*0a50*/  LDCU.64 UR6, c[0x0][0x390] ;  /* 0x00007200ff0677ac */ /* 0x000ea20008000a00 */
[----:B------:R-:W-:-:S06]  /*0a60*/  UIADD3 UR4, UPT, UPT, UR8, 0x2, URZ ;  /* 0x0000000208047890 */ /* 0x000fcc000fffe0ff */
[----:B------:R-:W-:-:S05]  /*0a70*/  IMAD R0, R4, UR4, RZ ;  /* 0x0000000404007c24 */ /* 0x000fca000f8e02ff */
[----:B------:R-:W-:-:S05]  /*0a80*/  IADD3 R0, P0, PT, R0, R5, RZ ;  /* 0x0000000500007210 */ /* 0x000fca0007f1e0ff */
[----:B01----:R-:W-:Y:S01]  /*0a90*/  IMAD.X R3, RZ, RZ, RZ, P0 ;  /* 0x000000ffff037224 */ /* 0x003fe200000e06ff */
[----:B--2---:R-:W-:-:S04]  /*0aa0*/  LEA R2, P0, R0, UR6, 0x3 ;  /* 0x0000000600027c11 */ /* 0x004fc8000f8018ff */
[----:B------:R-:W-:-:S06]  /*0ab0*/  LEA.HI.X R3, R0, UR7, R3, 0x3, P0 ;  /* 0x0000000700037c11 */ /* 0x000fcc00080f1c03 */
[----:B------:R-:W2:Y:S01]  /*0ac0*/  LDG.E.64 R2, desc[UR16][R2.64+0x8] ;  /* 0x0000081002027981 */ /* 0x000ea2000c1e1b00 */
[----:B------:R-:W-:-:S06]  /*0ad0*/  UIMAD UR4, UR4, UR5, UR4 ;  /* 0x00000005040472a4 */ /* 0x000fcc000f8e0204 */
[----:B------:R-:W-:-:S05]  /*0ae0*/  IADD3 R5, P0, PT, R5, UR4, RZ ;  /* 0x0000000405057c10 */ /* 0x000fca000ff1e0ff */
[----:B------:R-:W-:Y:S01]  /*0af0*/  IMAD.X R0, RZ, RZ, RZ, P0 ;  /* 0x000000ffff007224 */ /* 0x000fe200000e06ff */
[----:B------:R-:W-:-:S04]  /*0b00*/  LEA R4, P0, R5, UR6, 0x3 ;  /* 0x0000000605047c11 */ /* 0x000fc8000f8018ff */
[----:B------:R-:W-:-:S05]  /*0b10*/  LEA.HI.X R5, R5, UR7, R0, 0x3, P0 ;  /* 0x0000000705057c11 */ /* 0x000fca00080f1c00 */
[----:B--2---:R-:W-:Y:S01]  /*0b20*/  STG.E.64 desc[UR16][R4.64+0x8], R2 ;  /* 0x0000080204007986 */ /* 0x004fe2000c101b10 */
[----:B------:R-:W-:Y:S05]  /*0b30*/  EXIT ;  /* 0x000000000000794d */ /* 0x000fea0003800000 */
        .weak           $__internal_0_$__cuda_sm20_div_rn_f64_full
        .type           $__internal_0_$__cuda_sm20_div_rn_f64_full,@function
        .size           $__internal_0_$__cuda_sm20_div_rn_f64_full,(.L_x_16 - $__internal_0_$__cuda_sm20_div_rn_f64_full)
$__internal_0_$__cuda_sm20_div_rn_f64_full:
[C---:B------:R-:W-:Y:S01]  /*0b40*/  FSETP.GEU.AND P1, PT, |R15|.reuse, 1.469367938527859385e-39, PT ;  /* 0x001000000f00780b */ /* 0x040fe20003f2e200 */
[----:B------:R-:W-:Y:S01]  /*0b50*/  UMOV UR14, 0x1ca00000 ;  /* 0x1ca00000000e7882 */ /* 0x000fe20000000000 */
[C---:B------:R-:W-:Y:S02]  /*0b60*/  R2UR UR5, R15.reuse ;  /* 0x000000000f0572ca */ /* 0x040fe400000e0000 */
[----:B------:R-:W-:Y:S02]  /*0b70*/  R2UR UR8, R14 ;  /* 0x000000000e0872ca */ /* 0x000fe400000e0000 */
[C---:B------:R-:W-:Y:S02]  /*0b80*/  R2UR UR9, R15.reuse ;  /* 0x000000000f0972ca */ /* 0x040fe400000e0000 */
[C---:B------:R-:W-:Y:S02]  /*0b90*/  LOP3.LUT R18, R15.reuse, 0x800fffff, RZ, 0xc0, !PT ;  /* 0x800fffff0f127812 */ /* 0x040fe400078ec0ff */
[----:B------:R-:W-:-:S02]  /*0ba0*/  R2UR UR11, R15 ;  /* 0x000000000f0b72ca */ /* 0x000fc400000e0000 */
[----:B------:R-:W-:Y:S01]  /*0bb0*/  LOP3.LUT R18, R18, 0x3ff00000, RZ, 0xfc, !PT ;  /* 0x3ff0000012127812 */ /* 0x000fe200078efcff */
[----:B------:R-:W-:Y:S01]  /*0bc0*/  VOTEU.ANY UP0, P1 ;  /* 0x0000000000ff7886 */ /* 0x000fe20000800100 */
[----:B------:R-:W-:Y:S02]  /*0bd0*/  PLOP3.LUT P1, PT, PT, PT, UP0, 0x80, 0x8 ;  /* 0x000000000008781c */ /* 0x000fe40003f2f008 */
[----:B------:R-:W-:Y:S01]  /*0be0*/  R2UR UR11, R18 ;  /* 0x00000000120b72ca */ /* 0x000fe200000e0000 */
[----:B------:R-:W-:Y:S01]  /*0bf0*/  UMOV UR9, UR5 ;  /* 0x0000000500097c82 */ /* 0x000fe20008000000 */
[----:B------:R-:W-:Y:S01]  /*0c00*/  IMAD.U32 R16, RZ, RZ, UR8 ;  /* 0x00000008ff107e24 */ /* 0x000fe2000f8e00ff */
[----:B------:R-:W-:Y:S01]  /*0c10*/  R2UR UR10, R14 ;  /* 0x000000000e0a72ca */ /* 0x000fe200000e0000 */
[----:B------:R-:W-:Y:S01]  /*0c20*/  IMAD.U32 R17, RZ, RZ, UR9 ;  /* 0x00000009ff117e24 */ /* 0x000fe2000f8e00ff */
[C---:B------:R-:W-:Y:S02]  /*0c30*/  R2UR UR5, R21.reuse ;  /* 0x00000000150572ca */ /* 0x040fe400000e0000 */
[----:B------:R-:W-:-:S02]  /*0c40*/  R2UR UR7, R21 ;  /* 0x00000000150772ca */ /* 0x000fc400000e0000 */
[----:B------:R-:W-:Y:S02]  /*0c50*/  R2UR UR13, R15 ;  /* 0x000000000f0d72ca */ /* 0x000fe400000e0000 */
[----:B------:R-:W-:Y:S01]  /*0c60*/  @!P1 DMUL R16, R16, 8.98846567431157953865e+307 ;  /* 0x7fe0000010109828 */ /* 0x000fe20000000000 */
[----:B------:R-:W-:Y:S02]  /*0c70*/  R2UR UR4, R14 ;  /* 0x000000000e0472ca */ /* 0x000fe400000e0000 */
[----:B------:R-:W-:Y:S02]  /*0c80*/  R2UR UR4, R20 ;  /* 0x00000000140472ca */ /* 0x000fe400000e0000 */
[----:B------:R-:W-:Y:S02]  /*0c90*/  R2UR UR12, R14 ;  /* 0x000000000e0c72ca */ /* 0x000fe400000e0000 */
[----:B------:R-:W-:Y:S01]  /*0ca0*/  UMOV UR7, UR5 ;  /* 0x0000000500077c82 */ /* 0x000fe20008000000 */
[----:B------:R-:W-:Y:S01]  /*0cb0*/  R2UR UR6, R20 ;  /* 0x00000000140672ca */ /* 0x000fe200000e0000 */
[----:B------:R-:W-:Y:S01]  /*0cc0*/  IMAD.U32 R14, RZ, RZ, UR7 ;  /* 0x00000007ff0e7e24 */ /* 0x000fe2000f8e00ff */
[----:B------:R-:W-:Y:S01]  /*0cd0*/  @!P1 R2UR UR19, R17 ;  /* 0x00000000111392ca */ /* 0x000fe200000e0000 */
[----:B------:R-:W-:Y:S01]  /*0ce0*/  IMAD.U32 R15, RZ, RZ, UR7 ;  /* 0x00000007ff0f7e24 */ /* 0x000fe2000f8e00ff */
[----:B------:R-:W-:Y:S01]  /*0cf0*/  @!P1 R2UR UR18, R16 ;  /* 0x00000000101292ca */ /* 0x000fe200000e0000 */
[----:B------:R-:W-:Y:S01]  /*0d00*/  IMAD.MOV.U32 R16, RZ, RZ, 0x1 ;  /* 0x00000001ff107424 */ /* 0x000fe200078e00ff */
[----:B------:R-:W-:Y:S01]  /*0d10*/  ULOP3.LUT UR12, UR13, 0x7ff00000, URZ, 0xc0, !UPT ;  /* 0x7ff000000d0c7892 */ /* 0x000fe2000f8ec0ff */
[----:B------:R-:W-:Y:S01]  /*0d20*/  FSETP.GEU.AND P1, PT, |R14|, 1.469367938527859385e-39, PT ;  /* 0x001000000e00780b */ /* 0x000fe20003f2e200 */
[----:B------:R-:W-:-:S04]  /*0d30*/  ULOP3.LUT UR4, UR7, 0x7ff00000, URZ, 0xc0, !UPT ;  /* 0x7ff0000007047892 */ /* 0x000fc8000f8ec0ff */
[----:B------:R-:W-:Y:S01]  /*0d40*/  UISETP.GE.U32.AND UP1, UPT, UR4, UR12, UPT ;  /* 0x0000000c0400728c */ /* 0x000fe2000bf26070 */
[----:B------:R-:W-:Y:S02]  /*0d50*/  IMAD.U32 R14, RZ, RZ, UR6 ;  /* 0x00000006ff0e7e24 */ /* 0x000fe4000f8e00ff */
[----:B------:R-:W-:Y:S01]  /*0d60*/  @!UP0 UMOV UR11, UR19 ;  /* 0x00000013000b8c82 */ /* 0x000fe20008000000 */
[----:B------:R-:W-:Y:S01]  /*0d70*/  USEL UR5, UR14, 0x63400000, !UP1 ;  /* 0x634000000e057887 */ /* 0x000fe2000c800000 */
[----:B------:R-:W0:Y:S01]  /*0d80*/  MUFU.RCP64H R17, UR11 ;  /* 0x0000000b00117d08 */ /* 0x000e220008001800 */
[----:B------:R-:W-:Y:S01]  /*0d90*/  @!UP0 UMOV UR10, UR18 ;  /* 0x00000012000a8c82 */ /* 0x000fe20008000000 */
[----:B------:R-:W-:Y:S01]  /*0da0*/  IMAD.U32 R19, RZ, RZ, UR11 ;  /* 0x0000000bff137e24 */ /* 0x000fe2000f8e00ff */
[----:B------:R-:W-:Y:S01]  /*0db0*/  ULOP3.LUT UR5, UR5, 0x800fffff, UR7, 0xf8, !UPT ;  /* 0x800fffff05057892 */ /* 0x000fe2000f8ef807 */
[----:B------:R-:W-:Y:S01]  /*0dc0*/  IMAD.U32 R18, RZ, RZ, UR10 ;  /* 0x0000000aff127e24 */ /* 0x000fe2000f8e00ff */
[----:B------:R-:W-:Y:S01]  /*0dd0*/  UMOV UR13, UR4 ;  /* 0x00000004000d7c82 */ /* 0x000fe20008000000 */
[----:B------:R-:W-:-:S02]  /*0de0*/  IMAD.U32 R20, RZ, RZ, UR10 ;  /* 0x0000000aff147e24 */ /* 0x000fc4000f8e00ff */
[----:B------:R-:W-:Y:S01]  /*0df0*/  IMAD.U32 R21, RZ, RZ, UR11 ;  /* 0x0000000bff157e24 */ /* 0x000fe2000f8e00ff */
[----:B------:R-:W-:Y:S01]  /*0e00*/  MOV R15, UR5 ;  /* 0x00000005000f7c02 */ /* 0x000fe20008000f00 */
[----:B0-----:R-:W-:-:S08]  /*0e10*/  DFMA R18, R16, -R18, 1 ;  /* 0x3ff000001012742b */ /* 0x001fd00000000812 */
[----:B------:R-:W-:-:S08]  /*0e20*/  DFMA R18, R18, R18, R18 ;  /* 0x000000121212722b */ /* 0x000fd00000000012 */
[----:B------:R-:W-:-:S08]  /*0e30*/  DFMA R16, R16, R18, R16 ;  /* 0x000000121010722b */ /* 0x000fd00000000010 */
[----:B------:R-:W-:-:S08]  /*0e40*/  DFMA R20, R16, -R20, 1 ;  /* 0x3ff000001014742b */ /* 0x000fd00000000814 */
[----:B------:R-:W-:Y:S01]  /*0e50*/  DFMA R20, R16, R20, R16 ;  /* 0x000000141014722b */ /* 0x000fe20000000010 */
[----:B------:R-:W-:Y:S10]  /*0e60*/  @P1 BRA `(.L_x_10) ;  /* 0x0000000000341947 */ /* 0x000ff40003800000 */
[----:B------:R-:W-:Y:S01]  /*0e70*/  ULOP3.LUT UR5, UR9, 0x7ff00000, URZ, 0xc0, !UPT ;  /* 0x7ff0000009057892 */ /* 0x000fe2000f8ec0ff */
[----:B------:R-:W-:-:S03]  /*0e80*/  IMAD.MOV.U32 R16, RZ, RZ, RZ ;  /* 0x000000ffff107224 */ /* 0x000fc600078e00ff */
[----:B------:R-:W-:-:S04]  /*0e90*/  UISETP.GE.U32.AND UP1, UPT, UR4, UR5, UPT ;  /* 0x000000050400728c */ /* 0x000fc8000bf26070 */
[----:B------:R-:W-:-:S04]  /*0ea0*/  USEL UR5, UR14, 0x63400000, !UP1 ;  /* 0x634000000e057887 */ /* 0x000fc8000c800000 */
[----:B------:R-:W-:-:S04]  /*0eb0*/  ULOP3.LUT UR5, UR5, 0x80000000, UR7, 0xf8, !UPT ;  /* 0x8000000005057892 */ /* 0x000fc8000f8ef807 */
[----:B------:R-:W-:-:S06]  /*0ec0*/  ULOP3.LUT UR5, UR5, 0x100000, URZ, 0xfc, !UPT ;  /* 0x0010000005057892 */ /* 0x000fcc000f8efcff */
[----:B------:R-:W-:-:S06]  /*0ed0*/  IMAD.U32 R17, RZ, RZ, UR5 ;  /* 0x00000005ff117e24 */ /* 0x000fcc000f8e00ff */
[----:B------:R-:W-:-:S10]  /*0ee0*/  DFMA R14, R14, 2, -R16 ;  /* 0x400000000e0e782b */ /* 0x000fd40000000810 */
[----:B------:R-:W-:Y:S02]  /*0ef0*/  R2UR UR20, R14 ;  /* 0x000000000e1472ca */ /* 0x000fe400000e0000 */
[----:B------:R-:W-:-:S11]  /*0f00*/  R2UR UR21, R15 ;  /* 0x000000000f1572ca */ /* 0x000fd600000e0000 */
[----:B------:R-:W-:Y:S02]  /*0f10*/  IMAD.U32 R14, RZ, RZ, UR20 ;  /* 0x00000014ff0e7e24 */ /* 0x000fe4000f8e00ff */
[----:B------:R-:W-:Y:S01]  /*0f20*/  IMAD.U32 R15, RZ, RZ, UR21 ;  /* 0x00000015ff0f7e24 */ /* 0x000fe2000f8e00ff */
[----:B------:R-:W-:-:S12]  /*0f30*/  ULOP3.LUT UR13, UR21, 0x7ff00000, URZ, 0xc0, !UPT ;  /* 0x7ff00000150d7892 */ /* 0x000fd8000f8ec0ff */
.L_x_10:
[----:B------:R-:W-:Y:S01]  /*0f40*/  @!UP0 ULOP3.LUT UR12, UR19, 0x7ff00000, URZ, 0xc0, !UPT ;  /* 0x7ff00000130c8892 */ /* 0x000fe2000f8ec0ff */
[----:B------:R-:W-:Y:S01]  /*0f50*/  DMUL R16, R20, R14 ;  /* 0x0000000e14107228 */ /* 0x000fe20000000000 */
[----:B------:R-:W-:Y:S02]  /*0f60*/  UIADD3 UR5, UPT, UPT, UR13, -0x1, URZ ;  /* 0xffffffff0d057890 */ /* 0x000fe4000fffe0ff */
[----:B------:R-:W-:Y:S02]  /*0f70*/  UIADD3 UR15, UPT, UPT, UR12, -0x1, URZ ;  /* 0xffffffff0c0f7890 */ /* 0x000fe4000fffe0ff */
[----:B------:R-:W-:-:S03]  /*0f80*/  UISETP.GT.U32.AND UP0, UPT, UR5, 0x7feffffe, UPT ;  /* 0x7feffffe0500788c */ /* 0x000fc6000bf04070 */
[----:B------:R-:W-:Y:S01]  /*0f90*/  DFMA R18, R16, -UR10, R14 ;  /* 0x8000000a10127c2b */ /* 0x000fe2000800000e */
[----:B------:R-:W-:-:S07]  /*0fa0*/  UISETP.GT.U32.OR UP0, UPT, UR15, 0x7feffffe, UP0 ;  /* 0x7feffffe0f00788c */ /* 0x000fce0008704470 */
[----:B------:R-:W-:Y:S02]  /*0fb0*/  DFMA R16, R20, R18, R16 ;  /* 0x000000121410722b */ /* 0x000fe40000000010 */
[----:B------:R-:W-:Y:S09]  /*0fc0*/  BRA.U UP0, `(.L_x_11) ;  /* 0x0000000100907547 */ /* 0x000ff2000b800000 */
[----:B------:R-:W-:Y:S01]  /*0fd0*/  ULOP3.LUT UR5, UR9, 0x7ff00000, URZ, 0xc0, !UPT ;  /* 0x7ff0000009057892 */ /* 0x000fe2000f8ec0ff */
[----:B------:R-:W-:-:S03]  /*0fe0*/  IMAD.U32 R18, RZ, RZ, UR4 ;  /* 0x00000004ff127e24 */ /* 0x000fc6000f8e00ff */
[----:B------:R-:W-:Y:S02]  /*0ff0*/  UISETP.GE.U32.AND UP0, UPT, UR4, UR5, UPT ;  /* 0x000000050400728c */ /* 0x000fe4000bf06070 */
[----:B------:R-:W-:Y:S02]  /*1000*/  IMAD.U32 R19, RZ, RZ, UR5 ;  /* 0x00000005ff137e24 */ /* 0x000fe4000f8e00ff */
[----:B------:R-:W-:-:S03]  /*1010*/  USEL UR14, UR14, 0x63400000, !UP0 ;  /* 0x634000000e0e7887 */ /* 0x000fc6000c000000 */
[----:B------:R-:W-:-:S04]  /*1020*/  VIADDMNMX R18, R18, -R19, 0xb9600000, !PT ;  /* 0xb960000012127446 */ /* 0x000fc80007800913 */
[----:B------:R-:W-:-:S05]  /*1030*/  VIMNMX R18, PT, PT, R18, 0x46a00000, PT ;  /* 0x46a0000012127848 */ /* 0x000fca0003fe0100 */
[----:B------:R-:W-:Y:S02]  /*1040*/  VIADD R23, R18, -UR14 ;  /* 0x8000000e12177c36 */ /* 0x000fe40008000000 */
[----:B------:R-:W-:Y:S02]  /*1050*/  IMAD.MOV.U32 R18, RZ, RZ, RZ ;  /* 0x000000ffff127224 */ /* 0x000fe400078e00ff */
[----:B------:R-:W-:-:S06]  /*1060*/  VIADD R19, R23, 0x7fe00000 ;  /* 0x7fe0000017137836 */ /* 0x000fcc0000000000 */
[----:B------:R-:W-:-:S10]  /*1070*/  DMUL R20, R16, R18 ;  /* 0x0000001210147228 */ /* 0x000fd40000000000 */
[----:B------:R-:W-:Y:S02]  /*1080*/  R2UR UR5, R21 ;  /* 0x00000000150572ca */ /* 0x000fe400000e0000 */
[----:B------:R-:W-:-:S11]  /*1090*/  R2UR UR4, R20 ;  /* 0x00000000140472ca */ /* 0x000fd600000e0000 */
[----:B------:R-:W-:-:S05]  /*10a0*/  IMAD.U32 R20, RZ, RZ, UR5 ;  /* 0x00000005ff147e24 */ /* 0x000fca000f8e00ff */
[----:B------:R-:W-:-:S13]  /*10b0*/  FSETP.GTU.AND P1, PT, |R20|, 1.469367938527859385e-39, PT ;  /* 0x001000001400780b */ /* 0x000fda0003f2c200 */
[----:B------:R-:W-:Y:S05]  /*10c0*/  @P1 BRA `(.L_x_12) ;  /* 0x0000000000b41947 */ /* 0x000fea0003800000 */
[----:B------:R-:W-:Y:S01]  /*10d0*/  DFMA R14, R16, -UR10, R14 ;  /* 0x8000000a100e7c2b */ /* 0x000fe2000800000e */
[----:B------:R-:W-:-:S09]  /*10e0*/  IMAD.MOV.U32 R18, RZ, RZ, RZ ;  /* 0x000000ffff127224 */ /* 0x000fd200078e00ff */
[----:B------:R-:W-:Y:S02]  /*10f0*/  R2UR UR7, R15 ;  /* 0x000000000f0772ca */ /* 0x000fe400000e0000 */
[----:B------:R-:W-:-:S11]  /*1100*/  R2UR UR6, R14 ;  /* 0x000000000e0672ca */ /* 0x000fd600000e0000 */
[----:B------:R-:W-:Y:S01]  /*1110*/  FSETP.NEU.AND P1, PT, RZ, UR7, PT ;  /* 0x00000007ff007c0b */ /* 0x000fe2000bf2d000 */
[----:B------:R-:W-:-:S06]  /*1120*/  ULOP3.LUT UR8, UR7, 0x80000000, UR9, 0x48, !UPT ;  /* 0x8000000007087892 */ /* 0x000fcc000f8e4809 */
[----:B------:R-:W-:-:S06]  /*1130*/  LOP3.LUT R19, R19, UR8, RZ, 0xfc, !PT ;  /* 0x0000000813137c12 */ /* 0x000fcc000f8efcff */
[----:B------:R-:W-:Y:S05]  /*1140*/  @!P1 BRA `(.L_x_12) ;  /* 0x0000000000949947 */ /* 0x000fea0003800000 */
[----:B------:R-:W-:Y:S01]  /*1150*/  IMAD.MOV R15, RZ, RZ, -R23 ;  /* 0x000000ffff0f7224 */ /* 0x000fe200078e0a17 */
[----:B------:R-:W-:Y:S02]  /*1160*/  MOV R14, RZ ;  /* 0x000000ff000e7202 */ /* 0x000fe40000000f00 */
[----:B------:R-:W-:-:S04]  /*1170*/  IADD3 R23, PT, PT, -R23, -0x43300000, RZ ;  /* 0xbcd0000017177810 */ /* 0x000fc80007ffe1ff */
[----:B------:R-:W-:Y:S02]  /*1180*/  DFMA R14, -R14, UR4, R16 ;  /* 0x000000040e0e7c2b */ /* 0x000fe40008000110 */
[----:B------:R-:W-:-:S08]  /*1190*/  DMUL.RP R16, R16, R18 ;  /* 0x0000001210107228 */ /* 0x000fd00000008000 */
[----:B------:R-:W-:Y:S02]  /*11a0*/  FSETP.NEU.AND P1, PT, |R15|, R23, PT ;  /* 0x000000170f00720b */ /* 0x000fe40003f2d200 */
[----:B------:R-:W-:Y:S02]  /*11b0*/  LOP3.LUT R14, R17, UR8, RZ, 0x3c, !PT ;  /* 0x00000008110e7c12 */ /* 0x000fe4000f8e3cff */
[----:B------:R-:W-:Y:S02]  /*11c0*/  FSEL R16, R16, UR4, !P1 ;  /* 0x0000000410107c08 */ /* 0x000fe4000c800000 */
[----:B------:R-:W-:Y:S02]  /*11d0*/  FSEL R14, R14, UR5, !P1 ;  /* 0x000000050e0e7c08 */ /* 0x000fe4000c800000 */
[----:B------:R-:W-:Y:S02]  /*11e0*/  R2UR UR4, R16 ;  /* 0x00000000100472ca */ /* 0x000fe400000e0000 */
[----:B------:R-:W-:Y:S01]  /*11f0*/  R2UR UR5, R14 ;  /* 0x000000000e0572ca */ /* 0x000fe200000e0000 */
[----:B------:R-:W-:-:S14]  /*1200*/  BRA `(.L_x_12) ;  /* 0x0000000000647947 */ /* 0x000fdc0003800000 */
.L_x_11:
[----:B------:R-:W-:Y:S02]  /*1210*/  IMAD.U32 R14, RZ, RZ, UR6 ;  /* 0x00000006ff0e7e24 */ /* 0x000fe4000f8e00ff */
[----:B------:R-:W-:-:S06]  /*1220*/  IMAD.U32 R15, RZ, RZ, UR7 ;  /* 0x00000007ff0f7e24 */ /* 0x000fcc000f8e00ff */
[----:B------:R-:W-:-:S14]  /*1230*/  DSETP.NAN.AND P1, PT, R14, UR6, PT ;  /* 0x000000060e007e2a */ /* 0x000fdc000bf28000 */
[----:B------:R-:W-:Y:S05]  /*1240*/  @P1 BRA `(.L_x_13) ;  /* 0x00000000004c1947 */ /* 0x000fea0003800000 */
[----:B------:R-:W-:Y:S02]  /*1250*/  IMAD.U32 R14, RZ, RZ, UR8 ;  /* 0x00000008ff0e7e24 */ /* 0x000fe4000f8e00ff */
[----:B------:R-:W-:-:S06]  /*1260*/  IMAD.U32 R15, RZ, RZ, UR9 ;  /* 0x00000009ff0f7e24 */ /* 0x000fcc000f8e00ff */
[----:B------:R-:W-:-:S14]  /*1270*/  DSETP.NAN.AND P1, PT, R14, UR8, PT ;  /* 0x000000080e007e2a */ /* 0x000fdc000bf28000 */
[----:B------:R-:W-:Y:S05]  /*1280*/  @P1 BRA `(.L_x_14) ;  /* 0x0000000000301947 */ /* 0x000fea0003800000 */
[----:B------:R-:W-:Y:S01]  /*1290*/  UISETP.NE.AND UP0, UPT, UR13, UR12, UPT ;  /* 0x0000000c0d00728c */ /* 0x000fe2000bf05270 */
[----:B------:R-:W-:Y:S01]  /*12a0*/  UMOV UR4, 0x0 ;  /* 0x0000000000047882 */ /* 0x000fe20000000000 */
[----:B------:R-:W-:-:S07]  /*12b0*/  UMOV UR5, 0xfff80000 ;  /* 0xfff8000000057882 */ /* 0x000fce0000000000 */
[----:B------:R-:W-:Y:S05]  /*12c0*/  BRA.U !UP0, `(.L_x_12) ;  /* 0x0000000108347547 */ /* 0x000fea000b800000 */
[----:B------:R-:W-:Y:S02]  /*12d0*/  UISETP.NE.AND UP0, UPT, UR13, 0x7ff00000, UPT ;  /* 0x7ff000000d00788c */ /* 0x000fe4000bf05270 */
[----:B------:R-:W-:Y:S02]  /*12e0*/  ULOP3.LUT UR5, UR7, 0x80000000, UR9, 0x48, !UPT ;  /* 0x8000000007057892 */ /* 0x000fe4000f8e4809 */
[----:B------:R-:W-:-:S11]  /*12f0*/  UISETP.EQ.OR UP0, UPT, UR12, URZ, !UP0 ;  /* 0x000000ff0c00728c */ /* 0x000fd6000c702670 */
[----:B------:R-:W-:Y:S01]  /*1300*/  @UP0 ULOP3.LUT UR6, UR5, 0x7ff00000, URZ, 0xfc, !UPT ;  /* 0x7ff0000005060892 */ /* 0x000fe2000f8efcff */
[----:B------:R-:W-:Y:S01]  /*1310*/  @!UP0 UMOV UR4, URZ ;  /* 0x000000ff00048c82 */ /* 0x000fe20008000000 */
[----:B------:R-:W-:-:S05]  /*1320*/  @UP0 UMOV UR4, URZ ;  /* 0x000000ff00040c82 */ /* 0x000fca0008000000 */
[----:B------:R-:W-:Y:S01]  /*1330*/  @UP0 UMOV UR5, UR6 ;  /* 0x0000000600050c82 */ /* 0x000fe20008000000 */
[----:B------:R-:W-:Y:S05]  /*1340*/  BRA `(.L_x_12) ;  /* 0x0000000000147947 */ /* 0x000fea0003800000 */
.L_x_14:
[----:B------:R-:W-:Y:S01]  /*1350*/  ULOP3.LUT UR5, UR9, 0x80000, URZ, 0xfc, !UPT ;  /* 0x0008000009057892 */ /* 0x000fe2000f8efcff */
[----:B------:R-:W-:Y:S01]  /*1360*/  UMOV UR4, UR8 ;  /* 0x0000000800047c82 */ /* 0x000fe20008000000 */
[----:B------:R-:W-:Y:S10]  /*1370*/  BRA `(.L_x_12) ;  /* 0x0000000000087947 */ /* 0x000ff40003800000 */
.L_x_13:
[----:B------:R-:W-:Y:S01]  /*1380*/  ULOP3.LUT UR5, UR7, 0x80000, URZ, 0xfc, !UPT ;  /* 0x0008000007057892 */ /* 0x000fe2000f8efcff */
[----:B------:R-:W-:-:S11]  /*1390*/  UMOV UR4, UR6 ;  /* 0x0000000600047c82 */ /* 0x000fd60008000000 */
.L_x_12:
[----:B------:R-:W-:Y:S02]  /*13a0*/  IMAD.U32 R14, RZ, RZ, UR4 ;  /* 0x00000004ff0e7e24 */ /* 0x000fe4000f8e00ff */
[----:B------:R-:W-:Y:S02]  /*13b0*/  IMAD.U32 R16, RZ, RZ, UR4 ;  /* 0x00000004ff107e24 */ /* 0x000fe4000f8e00ff */
[----:B------:R-:W-:Y:S02]  /*13c0*/  IMAD.U32 R15, RZ, RZ, UR5 ;  /* 0x00000005ff0f7e24 */ /* 0x000fe4000f8e00ff */
[----:B------:R-:W-:Y:S02]  /*13d0*/  IMAD.MOV.U32 R16, RZ, RZ, R14 ;  /* 0x000000ffff107224 */ /* 0x000fe400078e000e */
[----:B------:R-:W-:Y:S02]  /*13e0*/  IMAD.MOV.U32 R14, RZ, RZ, R0 ;  /* 0x000000ffff0e7224 */ /* 0x000fe400078e0000 */
[----:B------:R-:W-:-:S02]  /*13f0*/  IMAD.MOV.U32 R15, RZ, RZ, 0x0 ;  /* 0x00000000ff0f7424 */ /* 0x000fc400078e00ff */
[----:B------:R-:W-:Y:S02]  /*1400*/  IMAD.U32 R17, RZ, RZ, UR5 ;  /* 0x00000005ff117e24 */ /* 0x000fe4000f8e00ff */
[----:B------:R-:W-:Y:S05]  /*1410*/  RET.REL.NODEC R14 `(_Z16device_time_stepPdS_S_iidddd) ;  /* 0xffffffe80ef87950 */ /* 0x000fea0003c3ffff */
.L_x_15:
[----:B------:R-:W-:-:S00]  /*1420*/  BRA `(.L_x_15) ;  /* 0xfffffffc00fc7947 */ /* 0x000fc0000383ffff */
[----:B------:R-:W-:-:S00]  /*1430*/  NOP ;  /* 0x0000000000007918 */ /* 0x000fc00000000000 */
        /* <DEDUP_REMOVED lines=12> */
.L_x_16:


//--------------------- .nv.shared.reserved.0     --------------------------
	.section	.nv.shared.reserved.0,"aw",@nobits
	.weak		__nv_reservedSMEM_offset_0_alias
	.size		__nv_reservedSMEM_offset_0_alias, 0, 64
	.other		__nv_reservedSMEM_offset_0_alias,@"STO_CUDA_RESERVED_SHARED STV_DEFAULT"
__nv_reservedSMEM_offset_0_alias:
	.zero		0
	.zero		64


//--------------------- .nv.constant0._Z16device_time_stepPdS_S_iidddd --------------------------
	.section	.nv.constant0._Z16device_time_stepPdS_S_iidddd,"a",@progbits
	.sectionflags	@""
	.align	4
.nv.constant0._Z16device_time_stepPdS_S_iidddd:
	.zero		960


//--------------------- SYMBOLS --------------------------

	.type		.nv.reservedSmem.offset0,@object
	.size		.nv.reservedSmem.offset0,0x4
